//
// Generated by NVIDIA NVVM Compiler
//
// Compiler Build ID: CL-36424714
// Cuda compilation tools, release 13.0, V13.0.88
// Based on NVVM 20.0.0
//

.version 9.0
.target sm_100
.address_size 64

	// .globl	_Z9reductionPfS_i

.visible .entry _Z9reductionPfS_i(
	.param .u64 .ptr .align 1 _Z9reductionPfS_i_param_0,
	.param .u64 .ptr .align 1 _Z9reductionPfS_i_param_1,
	.param .u32 _Z9reductionPfS_i_param_2
)
{
	.reg .pred 	%p<10>;
	.reg .b32 	%r<23>;
	.reg .b32 	%f<99>;
	.reg .b64 	%rd<23>;

	ld.param.u64 	%rd8, [_Z9reductionPfS_i_param_0];
	ld.param.u64 	%rd9, [_Z9reductionPfS_i_param_1];
	ld.param.u32 	%r16, [_Z9reductionPfS_i_param_2];
	cvta.to.global.u64 	%rd1, %rd9;
	cvta.to.global.u64 	%rd2, %rd8;
	setp.lt.s32 	%p1, %r16, 1;
	@%p1 bra 	$L__BB0_13;
	ld.global.f32 	%f95, [%rd2];
	and.b32  	%r1, %r16, 15;
	setp.lt.u32 	%p2, %r16, 16;
	mov.b32 	%r20, 0;
	@%p2 bra 	$L__BB0_4;
	and.b32  	%r20, %r16, 2147483632;
	neg.s32 	%r18, %r20;
	mov.b64 	%rd21, 32;
$L__BB0_3:
	.pragma "nounroll";
	add.s64 	%rd11, %rd2, %rd21;
	ld.global.f32 	%f11, [%rd11+-32];
	add.s64 	%rd12, %rd1, %rd21;
	ld.global.f32 	%f12, [%rd12+-32];
	fma.rn.f32 	%f13, %f11, %f12, %f95;
	st.global.f32 	[%rd2], %f13;
	ld.global.f32 	%f14, [%rd11+-28];
	ld.global.f32 	%f15, [%rd12+-28];
	fma.rn.f32 	%f16, %f14, %f15, %f13;
	st.global.f32 	[%rd2], %f16;
	ld.global.f32 	%f17, [%rd11+-24];
	ld.global.f32 	%f18, [%rd12+-24];
	fma.rn.f32 	%f19, %f17, %f18, %f16;
	st.global.f32 	[%rd2], %f19;
	ld.global.f32 	%f20, [%rd11+-20];
	ld.global.f32 	%f21, [%rd12+-20];
	fma.rn.f32 	%f22, %f20, %f21, %f19;
	st.global.f32 	[%rd2], %f22;
	ld.global.f32 	%f23, [%rd11+-16];
	ld.global.f32 	%f24, [%rd12+-16];
	fma.rn.f32 	%f25, %f23, %f24, %f22;
	st.global.f32 	[%rd2], %f25;
	ld.global.f32 	%f26, [%rd11+-12];
	ld.global.f32 	%f27, [%rd12+-12];
	fma.rn.f32 	%f28, %f26, %f27, %f25;
	st.global.f32 	[%rd2], %f28;
	ld.global.f32 	%f29, [%rd11+-8];
	ld.global.f32 	%f30, [%rd12+-8];
	fma.rn.f32 	%f31, %f29, %f30, %f28;
	st.global.f32 	[%rd2], %f31;
	ld.global.f32 	%f32, [%rd11+-4];
	ld.global.f32 	%f33, [%rd12+-4];
	fma.rn.f32 	%f34, %f32, %f33, %f31;
	st.global.f32 	[%rd2], %f34;
	ld.global.f32 	%f35, [%rd11];
	ld.global.f32 	%f36, [%rd12];
	fma.rn.f32 	%f37, %f35, %f36, %f34;
	st.global.f32 	[%rd2], %f37;
	ld.global.f32 	%f38, [%rd11+4];
	ld.global.f32 	%f39, [%rd12+4];
	fma.rn.f32 	%f40, %f38, %f39, %f37;
	st.global.f32 	[%rd2], %f40;
	ld.global.f32 	%f41, [%rd11+8];
	ld.global.f32 	%f42, [%rd12+8];
	fma.rn.f32 	%f43, %f41, %f42, %f40;
	st.global.f32 	[%rd2], %f43;
	ld.global.f32 	%f44, [%rd11+12];
	ld.global.f32 	%f45, [%rd12+12];
	fma.rn.f32 	%f46, %f44, %f45, %f43;
	st.global.f32 	[%rd2], %f46;
	ld.global.f32 	%f47, [%rd11+16];
	ld.global.f32 	%f48, [%rd12+16];
	fma.rn.f32 	%f49, %f47, %f48, %f46;
	st.global.f32 	[%rd2], %f49;
	ld.global.f32 	%f50, [%rd11+20];
	ld.global.f32 	%f51, [%rd12+20];
	fma.rn.f32 	%f52, %f50, %f51, %f49;
	st.global.f32 	[%rd2], %f52;
	ld.global.f32 	%f53, [%rd11+24];
	ld.global.f32 	%f54, [%rd12+24];
	fma.rn.f32 	%f55, %f53, %f54, %f52;
	st.global.f32 	[%rd2], %f55;
	ld.global.f32 	%f56, [%rd11+28];
	ld.global.f32 	%f57, [%rd12+28];
	fma.rn.f32 	%f95, %f56, %f57, %f55;
	st.global.f32 	[%rd2], %f95;
	add.s32 	%r18, %r18, 16;
	add.s64 	%rd21, %rd21, 64;
	setp.ne.s32 	%p3, %r18, 0;
	@%p3 bra 	$L__BB0_3;
$L__BB0_4:
	setp.eq.s32 	%p4, %r1, 0;
	@%p4 bra 	$L__BB0_13;
	and.b32  	%r7, %r16, 7;
	setp.lt.u32 	%p5, %r1, 8;
	@%p5 bra 	$L__BB0_7;
	mul.wide.u32 	%rd13, %r20, 4;
	add.s64 	%rd14, %rd2, %rd13;
	ld.global.f32 	%f58, [%rd14];
	add.s64 	%rd15, %rd1, %rd13;
	ld.global.f32 	%f59, [%rd15];
	fma.rn.f32 	%f60, %f58, %f59, %f95;
	st.global.f32 	[%rd2], %f60;
	ld.global.f32 	%f61, [%rd14+4];
	ld.global.f32 	%f62, [%rd15+4];
	fma.rn.f32 	%f63, %f61, %f62, %f60;
	st.global.f32 	[%rd2], %f63;
	ld.global.f32 	%f64, [%rd14+8];
	ld.global.f32 	%f65, [%rd15+8];
	fma.rn.f32 	%f66, %f64, %f65, %f63;
	st.global.f32 	[%rd2], %f66;
	ld.global.f32 	%f67, [%rd14+12];
	ld.global.f32 	%f68, [%rd15+12];
	fma.rn.f32 	%f69, %f67, %f68, %f66;
	st.global.f32 	[%rd2], %f69;
	ld.global.f32 	%f70, [%rd14+16];
	ld.global.f32 	%f71, [%rd15+16];
	fma.rn.f32 	%f72, %f70, %f71, %f69;
	st.global.f32 	[%rd2], %f72;
	ld.global.f32 	%f73, [%rd14+20];
	ld.global.f32 	%f74, [%rd15+20];
	fma.rn.f32 	%f75, %f73, %f74, %f72;
	st.global.f32 	[%rd2], %f75;
	ld.global.f32 	%f76, [%rd14+24];
	ld.global.f32 	%f77, [%rd15+24];
	fma.rn.f32 	%f78, %f76, %f77, %f75;
	st.global.f32 	[%rd2], %f78;
	ld.global.f32 	%f79, [%rd14+28];
	ld.global.f32 	%f80, [%rd15+28];
	fma.rn.f32 	%f95, %f79, %f80, %f78;
	st.global.f32 	[%rd2], %f95;
	add.s32 	%r20, %r20, 8;
$L__BB0_7:
	setp.eq.s32 	%p6, %r7, 0;
	@%p6 bra 	$L__BB0_13;
	and.b32  	%r10, %r16, 3;
	setp.lt.u32 	%p7, %r7, 4;
	@%p7 bra 	$L__BB0_10;
	mul.wide.u32 	%rd16, %r20, 4;
	add.s64 	%rd17, %rd2, %rd16;
	ld.global.f32 	%f81, [%rd17];
	add.s64 	%rd18, %rd1, %rd16;
	ld.global.f32 	%f82, [%rd18];
	fma.rn.f32 	%f83, %f81, %f82, %f95;
	st.global.f32 	[%rd2], %f83;
	ld.global.f32 	%f84, [%rd17+4];
	ld.global.f32 	%f85, [%rd18+4];
	fma.rn.f32 	%f86, %f84, %f85, %f83;
	st.global.f32 	[%rd2], %f86;
	ld.global.f32 	%f87, [%rd17+8];
	ld.global.f32 	%f88, [%rd18+8];
	fma.rn.f32 	%f89, %f87, %f88, %f86;
	st.global.f32 	[%rd2], %f89;
	ld.global.f32 	%f90, [%rd17+12];
	ld.global.f32 	%f91, [%rd18+12];
	fma.rn.f32 	%f95, %f90, %f91, %f89;
	st.global.f32 	[%rd2], %f95;
	add.s32 	%r20, %r20, 4;
$L__BB0_10:
	setp.eq.s32 	%p8, %r10, 0;
	@%p8 bra 	$L__BB0_13;
	mul.wide.u32 	%rd22, %r20, 4;
	neg.s32 	%r22, %r10;
$L__BB0_12:
	.pragma "nounroll";
	add.s64 	%rd19, %rd2, %rd22;
	ld.global.f32 	%f92, [%rd19];
	add.s64 	%rd20, %rd1, %rd22;
	ld.global.f32 	%f93, [%rd20];
	fma.rn.f32 	%f95, %f92, %f93, %f95;
	st.global.f32 	[%rd2], %f95;
	add.s64 	%rd22, %rd22, 4;
	add.s32 	%r22, %r22, 1;
	setp.ne.s32 	%p9, %r22, 0;
	@%p9 bra 	$L__BB0_12;
$L__BB0_13:
	ret;

}


// ===== COMPILED SASS (sm_100) =====

	.target	sm_100

	.elftype	@"ET_EXEC"


//--------------------- .note.nv.tkinfo           --------------------------
	.section	.note.nv.tkinfo,"",@"SHT_NOTE"
	.sectionflags	@"SHF_NOTE_NV_TKINFO"
	.tkinfo
        /*0018*/ 	.word	0x00000002
        /*0030*/ 	.string	""
        /*0030*/ 	.string	"ptxas"
        /*0030*/ 	.string	"Cuda compilation tools, release 13.0, V13.0.88"
        /*0030*/ 	.string	"Build cuda_13.0.r13.0/compiler.36424714_0"
        /*0030*/ 	.string	"-arch sm_100 -m 64 "



//--------------------- .note.nv.cuinfo           --------------------------
	.section	.note.nv.cuinfo,"",@"SHT_NOTE"
	.sectionflags	@"SHF_NOTE_NV_CUINFO"
        /*0018*/ 	.short	0x0002
        /*001a*/ 	.short	0x0064
        /*001c*/ 	.short	0x0082
	.zero		2


//--------------------- .nv.info                  --------------------------
	.section	.nv.info,"",@"SHT_CUDA_INFO"
	.align	4


	//----- nvinfo : EIATTR_REGCOUNT
	.align		4
        /*0000*/ 	.byte	0x04, 0x2f
        /*0002*/ 	.short	(.L_1 - .L_0)
	.align		4
.L_0:
        /*0004*/ 	.word	index@(_Z9reductionPfS_i)
        /*0008*/ 	.word	0x00000014


	//----- nvinfo : EIATTR_FRAME_SIZE
	.align		4
.L_1:
        /*000c*/ 	.byte	0x04, 0x11
        /*000e*/ 	.short	(.L_3 - .L_2)
	.align		4
.L_2:
        /*0010*/ 	.word	index@(_Z9reductionPfS_i)
        /*0014*/ 	.word	0x00000000


	//----- nvinfo : EIATTR_MIN_STACK_SIZE
	.align		4
.L_3:
        /*0018*/ 	.byte	0x04, 0x12
        /*001a*/ 	.short	(.L_5 - .L_4)
	.align		4
.L_4:
        /*001c*/ 	.word	index@(_Z9reductionPfS_i)
        /*0020*/ 	.word	0x00000000
.L_5:


//--------------------- .nv.compat                --------------------------
	.section	.nv.compat,"",@"SHT_CUDA_COMPAT_INFO"
	.align	4
        /*0000*/ 	.byte	0x02, 0x09, 0x00, 0x00, 0x02, 0x02, 0x01, 0x00, 0x02, 0x05, 0x05, 0x00, 0x03, 0x07, 0x01, 0x01
        /*0010*/ 	.byte	0x02, 0x03, 0x00, 0x00, 0x02, 0x06, 0x01, 0x00, 0x04, 0x0b, 0x08, 0x00, 0x09, 0x00, 0x00, 0x00
        /*0020*/ 	.byte	0x00, 0x00, 0x00, 0x00


//--------------------- .nv.info._Z9reductionPfS_i --------------------------
	.section	.nv.info._Z9reductionPfS_i,"",@"SHT_CUDA_INFO"
	.sectionflags	@""
	.align	4


	//----- nvinfo : EIATTR_CUDA_API_VERSION
	.align		4
        /*0000*/ 	.byte	0x04, 0x37
        /*0002*/ 	.short	(.L_7 - .L_6)
.L_6:
        /*0004*/ 	.word	0x00000082


	//----- nvinfo : EIATTR_KPARAM_INFO
	.align		4
.L_7:
        /*0008*/ 	.byte	0x04, 0x17
        /*000a*/ 	.short	(.L_9 - .L_8)
.L_8:
        /*000c*/ 	.word	0x00000000
        /*0010*/ 	.short	0x0002
        /*0012*/ 	.short	0x0010
        /*0014*/ 	.byte	0x00, 0xf0, 0x11, 0x00


	//----- nvinfo : EIATTR_KPARAM_INFO
	.align		4
.L_9:
        /*0018*/ 	.byte	0x04, 0x17
        /*001a*/ 	.short	(.L_11 - .L_10)
.L_10:
        /*001c*/ 	.word	0x00000000
        /*0020*/ 	.short	0x0001
        /*0022*/ 	.short	0x0008
        /*0024*/ 	.byte	0x00, 0xf5, 0x21, 0x00


	//----- nvinfo : EIATTR_KPARAM_INFO
	.align		4
.L_11:
        /*0028*/ 	.byte	0x04, 0x17
        /*002a*/ 	.short	(.L_13 - .L_12)
.L_12:
        /*002c*/ 	.word	0x00000000
        /*0030*/ 	.short	0x0000
        /*0032*/ 	.short	0x0000
        /*0034*/ 	.byte	0x00, 0xf5, 0x21, 0x00


	//----- nvinfo : EIATTR_SPARSE_MMA_MASK
	.align		4
.L_13:
        /*0038*/ 	.byte	0x03, 0x50
        /*003a*/ 	.short	0x0000


	//----- nvinfo : EIATTR_MAXREG_COUNT
	.align		4
        /*003c*/ 	.byte	0x03, 0x1b
        /*003e*/ 	.short	0x00ff


	//----- nvinfo : EIATTR_MERCURY_ISA_VERSION
	.align		4
        /*0040*/ 	.byte	0x03, 0x5f
        /*0042*/ 	.short	0x0101


	//----- nvinfo : EIATTR_VRC_CTA_INIT_COUNT
	.align		4
        /*0044*/ 	.byte	0x02, 0x4a
	.zero		1
	.zero		1


	//----- nvinfo : EIATTR_EXIT_INSTR_OFFSETS
	.align		4
        /*0048*/ 	.byte	0x04, 0x1c
        /*004a*/ 	.short	(.L_15 - .L_14)


	//   ....[0]....
.L_14:
        /*004c*/ 	.word	0x00000030


	//   ....[1]....
        /*0050*/ 	.word	0x000005e0


	//   ....[2]....
        /*0054*/ 	.word	0x00000880


	//   ....[3]....
        /*0058*/ 	.word	0x00000a20


	//   ....[4]....
        /*005c*/ 	.word	0x00000b50


	//----- nvinfo : EIATTR_CBANK_PARAM_SIZE
	.align		4
.L_15:
        /*0060*/ 	.byte	0x03, 0x19
        /*0062*/ 	.short	0x0014


	//----- nvinfo : EIATTR_PARAM_CBANK
	.align		4
        /*0064*/ 	.byte	0x04, 0x0a
        /*0066*/ 	.short	(.L_17 - .L_16)
	.align		4
.L_16:
        /*0068*/ 	.word	index@(.nv.constant0._Z9reductionPfS_i)
        /*006c*/ 	.short	0x0380
        /*006e*/ 	.short	0x0014


	//----- nvinfo : EIATTR_SW_WAR
	.align		4
.L_17:
        /*0070*/ 	.byte	0x04, 0x36
        /*0072*/ 	.short	(.L_19 - .L_18)
.L_18:
        /*0074*/ 	.word	0x00000008
.L_19:


//--------------------- .nv.callgraph             --------------------------
	.section	.nv.callgraph,"",@"SHT_CUDA_CALLGRAPH"
	.align	4
	.sectionentsize	8
	.align		4
        /*0000*/ 	.word	0x00000000
	.align		4
        /*0004*/ 	.word	0xffffffff
	.align		4
        /*0008*/ 	.word	0x00000000
	.align		4
        /*000c*/ 	.word	0xfffffffe
	.align		4
        /*0010*/ 	.word	0x00000000
	.align		4
        /*0014*/ 	.word	0xfffffffd
	.align		4
        /*0018*/ 	.word	0x00000000
	.align		4
        /*001c*/ 	.word	0xfffffffc


//--------------------- .text._Z9reductionPfS_i   --------------------------
	.section	.text._Z9reductionPfS_i,"ax",@progbits
	.align	128
        .global         _Z9reductionPfS_i
        .type           _Z9reductionPfS_i,@function
        .size           _Z9reductionPfS_i,(.L_x_6 - _Z9reductionPfS_i)
        .other          _Z9reductionPfS_i,@"STO_CUDA_ENTRY STV_DEFAULT"
_Z9reductionPfS_i:
.text._Z9reductionPfS_i:
[----:B------:R-:W-:Y:S08]  /*0000*/  LDC R1, c[0x0][0x37c] ;  /* 0x0000df00ff017b82 */ /* 0x000ff00000000800 */
[----:B------:R-:W0:Y:S02]  /*0010*/  LDC R4, c[0x0][0x390] ;  /* 0x0000e400ff047b82 */ /* 0x000e240000000800 */
[----:B0-----:R-:W-:-:S13]  /*0020*/  ISETP.GE.AND P0, PT, R4, 0x1, PT ;  /* 0x000000010400780c */ /* 0x001fda0003f06270 */
[----:B------:R-:W-:Y:S05]  /*0030*/  @!P0 EXIT ;  /* 0x000000000000894d */ /* 0x000fea0003800000 */
[----:B------:R-:W0:Y:S01]  /*0040*/  LDC.64 R2, c[0x0][0x380] ;  /* 0x0000e000ff027b82 */ /* 0x000e220000000a00 */
[----:B------:R-:W0:Y:S01]  /*0050*/  LDCU.64 UR6, c[0x0][0x358] ;  /* 0x00006b00ff0677ac */ /* 0x000e220008000a00 */
[C---:B------:R-:W-:Y:S02]  /*0060*/  ISETP.GE.U32.AND P1, PT, R4.reuse, 0x10, PT ;  /* 0x000000100400780c */ /* 0x040fe40003f26070 */
[----:B------:R-:W-:Y:S01]  /*0070*/  LOP3.LUT R11, R4, 0xf, RZ, 0xc0, !PT ;  /* 0x0000000f040b7812 */ /* 0x000fe200078ec0ff */
[----:B------:R-:W-:-:S03]  /*0080*/  HFMA2 R0, -RZ, RZ, 0, 0 ;  /* 0x00000000ff007431 */ /* 0x000fc600000001ff */
[----:B------:R-:W-:Y:S01]  /*0090*/  ISETP.NE.AND P0, PT, R11, RZ, PT ;  /* 0x000000ff0b00720c */ /* 0x000fe20003f05270 */
[----:B0-----:R0:W5:Y:S06]  /*00a0*/  LDG.E R5, desc[UR6][R2.64] ;  /* 0x0000000602057981 */ /* 0x00116c000c1e1900 */
[----:B------:R-:W-:Y:S06]  /*00b0*/  @!P1 BRA `(.L_x_0) ;  /* 0x0000000400489947 */ /* 0x000fec0003800000 */
[----:B------:R-:W-:Y:S01]  /*00c0*/  LOP3.LUT R0, R4, 0x7ffffff0, RZ, 0xc0, !PT ;  /* 0x7ffffff004007812 */ /* 0x000fe200078ec0ff */
[----:B------:R-:W1:Y:S03]  /*00d0*/  LDCU.128 UR12, c[0x0][0x380] ;  /* 0x00007000ff0c77ac */ /* 0x000e660008000c00 */
[----:B------:R-:W-:Y:S01]  /*00e0*/  IADD3 R10, PT, PT, -R0, RZ, RZ ;  /* 0x000000ff000a7210 */ /* 0x000fe20007ffe1ff */
[----:B------:R-:W-:Y:S01]  /*00f0*/  UMOV UR5, 0x20 ;  /* 0x0000002000057882 */ /* 0x000fe20000000000 */
[----:B------:R-:W-:-:S05]  /*0100*/  UMOV UR4, URZ ;  /* 0x000000ff00047c82 */ /* 0x000fca0008000000 */
.L_x_1:
[----:B-1----:R-:W-:Y:S02]  /*0110*/  UIADD3 UR8, UP0, UPT, UR5, UR12, URZ ;  /* 0x0000000c05087290 */ /* 0x002fe4000ff1e0ff */
[----:B------:R-:W-:Y:S02]  /*0120*/  UIADD3 UR10, UP1, UPT, UR5, UR14, URZ ;  /* 0x0000000e050a7290 */ /* 0x000fe4000ff3e0ff */
[----:B------:R-:W-:Y:S02]  /*0130*/  UIADD3.X UR9, UPT, UPT, UR4, UR13, URZ, UP0, !UPT ;  /* 0x0000000d04097290 */ /* 0x000fe400087fe4ff */
[----:B------:R-:W-:Y:S01]  /*0140*/  UIADD3.X UR11, UPT, UPT, UR4, UR15, URZ, UP1, !UPT ;  /* 0x0000000f040b7290 */ /* 0x000fe20008ffe4ff */
[----:B------:R-:W-:Y:S02]  /*0150*/  MOV R8, UR8 ;  /* 0x0000000800087c02 */ /* 0x000fe40008000f00 */
[----:B------:R-:W-:Y:S02]  /*0160*/  MOV R6, UR10 ;  /* 0x0000000a00067c02 */ /* 0x000fe40008000f00 */
[----:B------:R-:W-:-:S02]  /*0170*/  MOV R9, UR9 ;  /* 0x0000000900097c02 */ /* 0x000fc40008000f00 */
[----:B------:R-:W-:-:S03]  /*0180*/  MOV R7, UR11 ;  /* 0x0000000b00077c02 */ /* 0x000fc60008000f00 */
[----:B------:R-:W2:Y:S04]  /*0190*/  LDG.E R12, desc[UR6][R8.64+-0x20] ;  /* 0xffffe006080c7981 */ /* 0x000ea8000c1e1900 */
[----:B----4-:R-:W2:Y:S02]  /*01a0*/  LDG.E R13, desc[UR6][R6.64+-0x20] ;  /* 0xffffe006060d7981 */ /* 0x010ea4000c1e1900 */
[----:B--2--5:R-:W-:-:S05]  /*01b0*/  FFMA R13, R12, R13, R5 ;  /* 0x0000000d0c0d7223 */ /* 0x024fca0000000005 */
[----:B------:R1:W-:Y:S04]  /*01c0*/  STG.E desc[UR6][R2.64], R13 ;  /* 0x0000000d02007986 */ /* 0x0003e8000c101906 */
[----:B------:R-:W2:Y:S04]  /*01d0*/  LDG.E R12, desc[UR6][R8.64+-0x1c] ;  /* 0xffffe406080c7981 */ /* 0x000ea8000c1e1900 */
[----:B------:R-:W2:Y:S02]  /*01e0*/  LDG.E R5, desc[UR6][R6.64+-0x1c] ;  /* 0xffffe40606057981 */ /* 0x000ea4000c1e1900 */
[----:B--2---:R-:W-:-:S05]  /*01f0*/  FFMA R5, R12, R5, R13 ;  /* 0x000000050c057223 */ /* 0x004fca000000000d */
[----:B------:R2:W-:Y:S04]  /*0200*/  STG.E desc[UR6][R2.64], R5 ;  /* 0x0000000502007986 */ /* 0x0005e8000c101906 */
[----:B------:R-:W3:Y:S04]  /*0210*/  LDG.E R12, desc[UR6][R8.64+-0x18] ;  /* 0xffffe806080c7981 */ /* 0x000ee8000c1e1900 */
[----:B------:R-:W3:Y:S02]  /*0220*/  LDG.E R14, desc[UR6][R6.64+-0x18] ;  /* 0xffffe806060e7981 */ /* 0x000ee4000c1e1900 */
[----:B---3--:R-:W-:-:S05]  /*0230*/  FFMA R15, R12, R14, R5 ;  /* 0x0000000e0c0f7223 */ /* 0x008fca0000000005 */
[----:B------:R3:W-:Y:S04]  /*0240*/  STG.E desc[UR6][R2.64], R15 ;  /* 0x0000000f02007986 */ /* 0x0007e8000c101906 */
[----:B------:R-:W1:Y:S04]  /*0250*/  LDG.E R12, desc[UR6][R8.64+-0x14] ;  /* 0xffffec06080c7981 */ /* 0x000e68000c1e1900 */
[----:B------:R-:W1:Y:S02]  /*0260*/  LDG.E R14, desc[UR6][R6.64+-0x14] ;  /* 0xffffec06060e7981 */ /* 0x000e64000c1e1900 */
[----:B-1----:R-:W-:-:S05]  /*0270*/  FFMA R13, R12, R14, R15 ;  /* 0x0000000e0c0d7223 */ /* 0x002fca000000000f */
        /* <DEDUP_REMOVED lines=42> */
[----:B------:R-:W3:Y:S01]  /*0520*/  LDG.E R5, desc[UR6][R6.64+0x18] ;  /* 0x0000180606057981 */ /* 0x000ee2000c1e1900 */
[----:B------:R-:W-:Y:S01]  /*0530*/  IADD3 R10, PT, PT, R10, 0x10, RZ ;  /* 0x000000100a0a7810 */ /* 0x000fe20007ffe0ff */
[----:B---3--:R-:W-:-:S05]  /*0540*/  FFMA R15, R12, R5, R17 ;  /* 0x000000050c0f7223 */ /* 0x008fca0000000011 */
[----:B------:R4:W-:Y:S04]  /*0550*/  STG.E desc[UR6][R2.64], R15 ;  /* 0x0000000f02007986 */ /* 0x0009e8000c101906 */
[----:B------:R-:W2:Y:S04]  /*0560*/  LDG.E R12, desc[UR6][R8.64+0x1c] ;  /* 0x00001c06080c7981 */ /* 0x000ea8000c1e1900 */
[----:B------:R-:W2:Y:S01]  /*0570*/  LDG.E R5, desc[UR6][R6.64+0x1c] ;  /* 0x00001c0606057981 */ /* 0x000ea2000c1e1900 */
[----:B------:R-:W-:Y:S01]  /*0580*/  ISETP.NE.AND P1, PT, R10, RZ, PT ;  /* 0x000000ff0a00720c */ /* 0x000fe20003f25270 */
[----:B------:R-:W-:-:S04]  /*0590*/  UIADD3 UR5, UP0, UPT, UR5, 0x40, URZ ;  /* 0x0000004005057890 */ /* 0x000fc8000ff1e0ff */
[----:B------:R-:W-:Y:S01]  /*05a0*/  UIADD3.X UR4, UPT, UPT, URZ, UR4, URZ, UP0, !UPT ;  /* 0x00000004ff047290 */ /* 0x000fe200087fe4ff */
[----:B--2---:R-:W-:-:S05]  /*05b0*/  FFMA R5, R12, R5, R15 ;  /* 0x000000050c057223 */ /* 0x004fca000000000f */
[----:B------:R4:W-:Y:S02]  /*05c0*/  STG.E desc[UR6][R2.64], R5 ;  /* 0x0000000502007986 */ /* 0x0009e4000c101906 */
[----:B------:R-:W-:Y:S05]  /*05d0*/  @P1 BRA `(.L_x_1) ;  /* 0xfffffff800cc1947 */ /* 0x000fea000383ffff */
.L_x_0:
[----:B------:R-:W-:Y:S05]  /*05e0*/  @!P0 EXIT ;  /* 0x000000000000894d */ /* 0x000fea0003800000 */
[----:B------:R-:W-:Y:S02]  /*05f0*/  ISETP.GE.U32.AND P0, PT, R11, 0x8, PT ;  /* 0x000000080b00780c */ /* 0x000fe40003f06070 */
[----:B------:R-:W-:-:S04]  /*0600*/  LOP3.LUT R14, R4, 0x7, RZ, 0xc0, !PT ;  /* 0x00000007040e7812 */ /* 0x000fc800078ec0ff */
[----:B------:R-:W-:-:S07]  /*0610*/  ISETP.NE.AND P1, PT, R14, RZ, PT ;  /* 0x000000ff0e00720c */ /* 0x000fce0003f25270 */
[----:B------:R-:W-:Y:S06]  /*0620*/  @!P0 BRA `(.L_x_2) ;  /* 0x0000000000948947 */ /* 0x000fec0003800000 */
[----:B------:R-:W1:Y:S08]  /*0630*/  LDC.64 R6, c[0x0][0x380] ;  /* 0x0000e000ff067b82 */ /* 0x000e700000000a00 */
[----:B------:R-:W2:Y:S01]  /*0640*/  LDC.64 R8, c[0x0][0x388] ;  /* 0x0000e200ff087b82 */ /* 0x000ea20000000a00 */
[----:B-1----:R-:W-:-:S05]  /*0650*/  IMAD.WIDE.U32 R6, R0, 0x4, R6 ;  /* 0x0000000400067825 */ /* 0x002fca00078e0006 */
[----:B------:R-:W3:Y:S01]  /*0660*/  LDG.E R10, desc[UR6][R6.64] ;  /* 0x00000006060a7981 */ /* 0x000ee2000c1e1900 */
[----:B--2---:R-:W-:-:S05]  /*0670*/  IMAD.WIDE.U32 R8, R0, 0x4, R8 ;  /* 0x0000000400087825 */ /* 0x004fca00078e0008 */
[----:B------:R-:W3:Y:S02]  /*0680*/  LDG.E R11, desc[UR6][R8.64] ;  /* 0x00000006080b7981 */ /* 0x000ee4000c1e1900 */
[----:B---3-5:R-:W-:-:S05]  /*0690*/  FFMA R11, R10, R11, R5 ;  /* 0x0000000b0a0b7223 */ /* 0x028fca0000000005 */
[----:B------:R1:W-:Y:S04]  /*06a0*/  STG.E desc[UR6][R2.64], R11 ;  /* 0x0000000b02007986 */ /* 0x0003e8000c101906 */
[----:B------:R-:W2:Y:S04]  /*06b0*/  LDG.E R10, desc[UR6][R6.64+0x4] ;  /* 0x00000406060a7981 */ /* 0x000ea8000c1e1900 */
[----:B----4-:R-:W2:Y:S02]  /*06c0*/  LDG.E R5, desc[UR6][R8.64+0x4] ;  /* 0x0000040608057981 */ /* 0x010ea4000c1e1900 */
        /* <DEDUP_REMOVED lines=23> */
[----:B------:R-:W2:Y:S01]  /*0840*/  LDG.E R12, desc[UR6][R8.64+0x1c] ;  /* 0x00001c06080c7981 */ /* 0x000ea2000c1e1900 */
[----:B------:R-:W-:Y:S01]  /*0850*/  IADD3 R0, PT, PT, R0, 0x8, RZ ;  /* 0x0000000800007810 */ /* 0x000fe20007ffe0ff */
[----:B--2---:R-:W-:-:S05]  /*0860*/  FFMA R5, R10, R12, R11 ;  /* 0x0000000c0a057223 */ /* 0x004fca000000000b */
[----:B------:R3:W-:Y:S02]  /*0870*/  STG.E desc[UR6][R2.64], R5 ;  /* 0x0000000502007986 */ /* 0x0007e4000c101906 */
.L_x_2:
        /* <DEDUP_REMOVED lines=8> */
[----:B------:R-:W4:Y:S01]  /*0900*/  LDG.E R10, desc[UR6][R6.64] ;  /* 0x00000006060a7981 */ /* 0x000f22000c1e1900 */
[----:B--2---:R-:W-:-:S05]  /*0910*/  IMAD.WIDE.U32 R8, R0, 0x4, R8 ;  /* 0x0000000400087825 */ /* 0x004fca00078e0008 */
[----:B---3--:R-:W4:Y:S02]  /*0920*/  LDG.E R11, desc[UR6][R8.64] ;  /* 0x00000006080b7981 */ /* 0x008f24000c1e1900 */
[----:B----45:R-:W-:-:S05]  /*0930*/  FFMA R11, R10, R11, R5 ;  /* 0x0000000b0a0b7223 */ /* 0x030fca0000000005 */
[----:B------:R1:W-:Y:S04]  /*0940*/  STG.E desc[UR6][R2.64], R11 ;  /* 0x0000000b02007986 */ /* 0x0003e8000c101906 */
[----:B------:R-:W2:Y:S04]  /*0950*/  LDG.E R10, desc[UR6][R6.64+0x4] ;  /* 0x00000406060a7981 */ /* 0x000ea8000c1e1900 */
[----:B------:R-:W2:Y:S02]  /*0960*/  LDG.E R5, desc[UR6][R8.64+0x4] ;  /* 0x0000040608057981 */ /* 0x000ea4000c1e1900 */
[----:B--2---:R-:W-:-:S05]  /*0970*/  FFMA R13, R10, R5, R11 ;  /* 0x000000050a0d7223 */ /* 0x004fca000000000b */
[----:B------:R1:W-:Y:S04]  /*0980*/  STG.E desc[UR6][R2.64], R13 ;  /* 0x0000000d02007986 */ /* 0x0003e8000c101906 */
[----:B------:R-:W2:Y:S04]  /*0990*/  LDG.E R10, desc[UR6][R6.64+0x8] ;  /* 0x00000806060a7981 */ /* 0x000ea8000c1e1900 */
[----:B------:R-:W2:Y:S02]  /*09a0*/  LDG.E R5, desc[UR6][R8.64+0x8] ;  /* 0x0000080608057981 */ /* 0x000ea4000c1e1900 */
[----:B--2---:R-:W-:-:S05]  /*09b0*/  FFMA R15, R10, R5, R13 ;  /* 0x000000050a0f7223 */ /* 0x004fca000000000d */
[----:B------:R1:W-:Y:S04]  /*09c0*/  STG.E desc[UR6][R2.64], R15 ;  /* 0x0000000f02007986 */ /* 0x0003e8000c101906 */
[----:B------:R-:W2:Y:S04]  /*09d0*/  LDG.E R10, desc[UR6][R6.64+0xc] ;  /* 0x00000c06060a7981 */ /* 0x000ea8000c1e1900 */
[----:B------:R-:W2:Y:S01]  /*09e0*/  LDG.E R5, desc[UR6][R8.64+0xc] ;  /* 0x00000c0608057981 */ /* 0x000ea2000c1e1900 */
[----:B------:R-:W-:Y:S01]  /*09f0*/  IADD3 R0, PT, PT, R0, 0x4, RZ ;  /* 0x0000000400007810 */ /* 0x000fe20007ffe0ff */
[----:B--2---:R-:W-:-:S05]  /*0a00*/  FFMA R5, R10, R5, R15 ;  /* 0x000000050a057223 */ /* 0x004fca000000000f */
[----:B------:R1:W-:Y:S02]  /*0a10*/  STG.E desc[UR6][R2.64], R5 ;  /* 0x0000000502007986 */ /* 0x0003e4000c101906 */
.L_x_3:
[----:B------:R-:W-:Y:S05]  /*0a20*/  @!P1 EXIT ;  /* 0x000000000000994d */ /* 0x000fea0003800000 */
[----:B------:R-:W-:Y:S01]  /*0a30*/  IMAD.WIDE.U32 R6, R0, 0x4, RZ ;  /* 0x0000000400067825 */ /* 0x000fe200078e00ff */
[----:B------:R-:W-:Y:S01]  /*0a40*/  IADD3 R4, PT, PT, -R4, RZ, RZ ;  /* 0x000000ff04047210 */ /* 0x000fe20007ffe1ff */
[----:B------:R-:W2:Y:S01]  /*0a50*/  LDCU.128 UR8, c[0x0][0x380] ;  /* 0x00007000ff0877ac */ /* 0x000ea20008000c00 */
[----:B------:R-:W-:Y:S02]  /*0a60*/  MOV R0, R6 ;  /* 0x0000000600007202 */ /* 0x000fe40000000f00 */
[----:B------:R-:W-:-:S07]  /*0a70*/  MOV R10, R7 ;  /* 0x00000007000a7202 */ /* 0x000fce0000000f00 */
.L_x_4:
[C---:B--2---:R-:W-:Y:S02]  /*0a80*/  IADD3 R6, P0, PT, R0.reuse, UR8, RZ ;  /* 0x0000000800067c10 */ /* 0x044fe4000ff1e0ff */
[----:B------:R-:W-:Y:S02]  /*0a90*/  IADD3 R8, P1, PT, R0, UR10, RZ ;  /* 0x0000000a00087c10 */ /* 0x000fe4000ff3e0ff */
[C---:B------:R-:W-:Y:S02]  /*0aa0*/  IADD3.X R7, PT, PT, R10.reuse, UR9, RZ, P0, !PT ;  /* 0x000000090a077c10 */ /* 0x040fe400087fe4ff */
[----:B------:R-:W-:-:S03]  /*0ab0*/  IADD3.X R9, PT, PT, R10, UR11, RZ, P1, !PT ;  /* 0x0000000b0a097c10 */ /* 0x000fc60008ffe4ff */
[----:B-1----:R-:W1:Y:S04]  /*0ac0*/  LDG.E R6, desc[UR6][R6.64] ;  /* 0x0000000606067981 */ /* 0x002e68000c1e1900 */
[----:B------:R-:W1:Y:S01]  /*0ad0*/  LDG.E R8, desc[UR6][R8.64] ;  /* 0x0000000608087981 */ /* 0x000e62000c1e1900 */
[----:B------:R-:W-:Y:S02]  /*0ae0*/  IADD3 R4, PT, PT, R4, 0x1, RZ ;  /* 0x0000000104047810 */ /* 0x000fe40007ffe0ff */
[----:B------:R-:W-:Y:S02]  /*0af0*/  IADD3 R0, P1, PT, R0, 0x4, RZ ;  /* 0x0000000400007810 */ /* 0x000fe40007f3e0ff */
[----:B------:R-:W-:Y:S02]  /*0b00*/  ISETP.NE.AND P0, PT, R4, RZ, PT ;  /* 0x000000ff0400720c */ /* 0x000fe40003f05270 */
[----:B------:R-:W-:Y:S01]  /*0b10*/  IADD3.X R10, PT, PT, RZ, R10, RZ, P1, !PT ;  /* 0x0000000aff0a7210 */ /* 0x000fe20000ffe4ff */
[----:B-1-345:R-:W-:-:S05]  /*0b20*/  FFMA R5, R6, R8, R5 ;  /* 0x0000000806057223 */ /* 0x03afca0000000005 */
[----:B------:R1:W-:Y:S05]  /*0b30*/  STG.E desc[UR6][R2.64], R5 ;  /* 0x0000000502007986 */ /* 0x0003ea000c101906 */
[----:B------:R-:W-:Y:S05]  /*0b40*/  @P0 BRA `(.L_x_4) ;  /* 0xfffffffc00cc0947 */ /* 0x000fea000383ffff */
[----:B------:R-:W-:Y:S05]  /*0b50*/  EXIT ;  /* 0x000000000000794d */ /* 0x000fea0003800000 */
.L_x_5:
[----:B------:R-:W-:-:S00]  /*0b60*/  BRA `(.L_x_5) ;  /* 0xfffffffc00fc7947 */ /* 0x000fc0000383ffff */
[----:B------:R-:W-:-:S00]  /*0b70*/  NOP ;  /* 0x0000000000007918 */ /* 0x000fc00000000000 */
        /* <DEDUP_REMOVED lines=8> */
.L_x_6:


//--------------------- .nv.shared.reserved.0     --------------------------
	.section	.nv.shared.reserved.0,"aw",@nobits
	.weak		__nv_reservedSMEM_offset_0_alias
	.size		__nv_reservedSMEM_offset_0_alias, 0, 64
	.other		__nv_reservedSMEM_offset_0_alias,@"STO_CUDA_RESERVED_SHARED STV_DEFAULT"
__nv_reservedSMEM_offset_0_alias:
	.zero		0
	.zero		64


//--------------------- .nv.constant0._Z9reductionPfS_i --------------------------
	.section	.nv.constant0._Z9reductionPfS_i,"a",@progbits
	.sectionflags	@""
	.align	4
.nv.constant0._Z9reductionPfS_i:
	.zero		916


//--------------------- SYMBOLS --------------------------

	.type		.nv.reservedSmem.offset0,@object
	.size		.nv.reservedSmem.offset0,0x4
